	.headerflags	@"EF_CUDA_TEXMODE_UNIFIED EF_CUDA_64BIT_ADDRESS EF_CUDA_ACCELERATORS EF_CUDA_SM90 EF_CUDA_VIRTUAL_SM(EF_CUDA_SM90)"
	.elftype	@"ET_EXEC"


//--------------------- .nv.info                  --------------------------
	.section	.nv.info,"",@"SHT_CUDA_INFO"
	.align	4


	//----- nvinfo : EIATTR_REGCOUNT
	.align		4
        /*0000*/ 	.byte	0x04, 0x2f
        /*0002*/ 	.short	(.L_1 - .L_0)
	.align		4
.L_0:
        /*0004*/ 	.word	index@(triton_poi_fused_convolution_1)
        /*0008*/ 	.word	0x00000012


	//----- nvinfo : EIATTR_MIN_STACK_SIZE
	.align		4
.L_1:
        /*000c*/ 	.byte	0x04, 0x12
        /*000e*/ 	.short	(.L_3 - .L_2)
	.align		4
.L_2:
        /*0010*/ 	.word	index@(triton_poi_fused_convolution_1)
        /*0014*/ 	.word	0x00000000


	//----- nvinfo : EIATTR_FRAME_SIZE
	.align		4
.L_3:
        /*0018*/ 	.byte	0x04, 0x11
        /*001a*/ 	.short	(.L_5 - .L_4)
	.align		4
.L_4:
        /*001c*/ 	.word	index@(triton_poi_fused_convolution_1)
        /*0020*/ 	.word	0x00000000


	//----- nvinfo : EIATTR_MIN_STACK_SIZE
	.align		4
.L_5:
        /*0024*/ 	.byte	0x04, 0x12
        /*0026*/ 	.short	(.L_7 - .L_6)
	.align		4
.L_6:
        /*0028*/ 	.word	index@(triton_poi_fused_convolution_1)
        /*002c*/ 	.word	0x00000000
.L_7:


//--------------------- .nv.info.triton_poi_fused_convolution_1 --------------------------
	.section	.nv.info.triton_poi_fused_convolution_1,"",@"SHT_CUDA_INFO"
	.sectionflags	@""
	.align	4


	//----- nvinfo : EIATTR_CUDA_API_VERSION
	.align		4
        /*0000*/ 	.byte	0x04, 0x37
        /*0002*/ 	.short	(.L_9 - .L_8)
.L_8:
        /*0004*/ 	.word	0x0000007c


	//----- nvinfo : EIATTR_KPARAM_INFO
	.align		4
.L_9:
        /*0008*/ 	.byte	0x04, 0x17
        /*000a*/ 	.short	(.L_11 - .L_10)
.L_10:
        /*000c*/ 	.word	0x00000000
        /*0010*/ 	.short	0x0002
        /*0012*/ 	.short	0x0010
        /*0014*/ 	.byte	0x00, 0xf0, 0x11, 0x00


	//----- nvinfo : EIATTR_KPARAM_INFO
	.align		4
.L_11:
        /*0018*/ 	.byte	0x04, 0x17
        /*001a*/ 	.short	(.L_13 - .L_12)
.L_12:
        /*001c*/ 	.word	0x00000000
        /*0020*/ 	.short	0x0001
        /*0022*/ 	.short	0x0008
        /*0024*/ 	.byte	0x00, 0xf4, 0x21, 0x00


	//----- nvinfo : EIATTR_KPARAM_INFO
	.align		4
.L_13:
        /*0028*/ 	.byte	0x04, 0x17
        /*002a*/ 	.short	(.L_15 - .L_14)
.L_14:
        /*002c*/ 	.word	0x00000000
        /*0030*/ 	.short	0x0000
        /*0032*/ 	.short	0x0000
        /*0034*/ 	.byte	0x00, 0xf4, 0x21, 0x00


	//----- nvinfo : EIATTR_SPARSE_MMA_MASK
	.align		4
.L_15:
        /*0038*/ 	.byte	0x03, 0x50
        /*003a*/ 	.short	0x0000


	//----- nvinfo : EIATTR_MAXREG_COUNT
	.align		4
        /*003c*/ 	.byte	0x03, 0x1b
        /*003e*/ 	.short	0x00ff


	//----- nvinfo : EIATTR_EXIT_INSTR_OFFSETS
	.align		4
        /*0040*/ 	.byte	0x04, 0x1c
        /*0042*/ 	.short	(.L_17 - .L_16)


	//   ....[0]....
.L_16:
        /*0044*/ 	.word	0x00000260


	//----- nvinfo : EIATTR_REQNTID
	.align		4
.L_17:
        /*0048*/ 	.byte	0x04, 0x10
        /*004a*/ 	.short	(.L_19 - .L_18)
.L_18:
        /*004c*/ 	.word	0x00000080
        /*0050*/ 	.word	0x00000001
        /*0054*/ 	.word	0x00000001


	//----- nvinfo : EIATTR_CBANK_PARAM_SIZE
	.align		4
.L_19:
        /*0058*/ 	.byte	0x03, 0x19
        /*005a*/ 	.short	0x0014


	//----- nvinfo : EIATTR_PARAM_CBANK
	.align		4
        /*005c*/ 	.byte	0x04, 0x0a
        /*005e*/ 	.short	(.L_21 - .L_20)
	.align		4
.L_20:
        /*0060*/ 	.word	index@(.nv.constant0.triton_poi_fused_convolution_1)
        /*0064*/ 	.short	0x0210
        /*0066*/ 	.short	0x0014


	//----- nvinfo : EIATTR_SW_WAR
	.align		4
.L_21:
        /*0068*/ 	.byte	0x04, 0x36
        /*006a*/ 	.short	(.L_23 - .L_22)
.L_22:
        /*006c*/ 	.word	0x00000008
.L_23:


//--------------------- .nv.callgraph             --------------------------
	.section	.nv.callgraph,"",@"SHT_CUDA_CALLGRAPH"
	.align	4
	.sectionentsize	8
	.align		4
        /*0000*/ 	.word	0x00000000
	.align		4
        /*0004*/ 	.word	0xffffffff
	.align		4
        /*0008*/ 	.word	0x00000000
	.align		4
        /*000c*/ 	.word	0xfffffffe
	.align		4
        /*0010*/ 	.word	0x00000000
	.align		4
        /*0014*/ 	.word	0xfffffffd
	.align		4
        /*0018*/ 	.word	0x00000000
	.align		4
        /*001c*/ 	.word	0xfffffffc


//--------------------- .text.triton_poi_fused_convolution_1 --------------------------
	.section	.text.triton_poi_fused_convolution_1,"ax",@progbits
	.align	128
        .global         triton_poi_fused_convolution_1
        .type           triton_poi_fused_convolution_1,@function
        .size           triton_poi_fused_convolution_1,(.L_x_1 - triton_poi_fused_convolution_1)
        .other          triton_poi_fused_convolution_1,@"STO_CUDA_ENTRY STV_DEFAULT"
triton_poi_fused_convolution_1:
.text.triton_poi_fused_convolution_1:
[----:B------:R-:W-:Y:S01]  /*0000*/  LDC R1, c[0x0][0x28] ;  /* 0x00000a00ff017b82 */ /* 0x000fe20000000800 */
[----:B------:R-:W1:Y:S07]  /*0010*/  S2R R0, SR_TID.X ;  /* 0x0000000000007919 */ /* 0x000e6e0000002100 */
[----:B------:R-:W2:Y:S01]  /*0020*/  LDC.64 R2, c[0x0][0x218] ;  /* 0x00008600ff027b82 */ /* 0x000ea20000000a00 */
[----:B------:R-:W-:Y:S01]  /*0030*/  ULDC.64 UR4, c[0x0][0x208] ;  /* 0x0000820000047ab9 */ /* 0x000fe20000000a00 */
[----:B------:R-:W3:Y:S06]  /*0040*/  S2R R5, SR_CTAID.X ;  /* 0x0000000000057919 */ /* 0x000eec0000002500 */
[----:B------:R-:W4:Y:S01]  /*0050*/  LDC.64 R8, c[0x0][0x210] ;  /* 0x00008400ff087b82 */ /* 0x000f220000000a00 */
[----:B-1----:R-:W-:-:S02]  /*0060*/  SHF.L.U32 R0, R0, 0x2, RZ ;  /* 0x0000000200007819 */ /* 0x002fc400000006ff */
[----:B---3--:R-:W-:Y:S02]  /*0070*/  SHF.R.S32.HI R4, RZ, 0x15, R5 ;  /* 0x00000015ff047819 */ /* 0x008fe40000011405 */
[----:B------:R-:W-:Y:S02]  /*0080*/  LOP3.LUT R0, R0, 0x1fc, RZ, 0xc0, !PT ;  /* 0x000001fc00007812 */ /* 0x000fe400078ec0ff */
[----:B------:R-:W-:Y:S02]  /*0090*/  SGXT R4, R4, 0x1 ;  /* 0x000000010404781a */ /* 0x000fe40000000200 */
[----:B------:R-:W-:-:S04]  /*00a0*/  LEA R5, R5, R0, 0xa ;  /* 0x0000000005057211 */ /* 0x000fc800078e50ff */
[----:B------:R-:W-:Y:S01]  /*00b0*/  LEA.HI R4, R4, R5, RZ, 0x9 ;  /* 0x0000000504047211 */ /* 0x000fe200078f48ff */
[----:B----4-:R-:W-:-:S04]  /*00c0*/  IMAD.WIDE R8, R5, 0x4, R8 ;  /* 0x0000000405087825 */ /* 0x010fc800078e0208 */
[----:B------:R-:W-:Y:S01]  /*00d0*/  VIADD R0, R4, 0x200 ;  /* 0x0000020004007836 */ /* 0x000fe20000000000 */
[----:B------:R-:W-:-:S04]  /*00e0*/  SHF.R.S32.HI R4, RZ, 0x9, R4 ;  /* 0x00000009ff047819 */ /* 0x000fc80000011404 */
[----:B------:R-:W-:Y:S02]  /*00f0*/  SHF.R.S32.HI R0, RZ, 0x9, R0 ;  /* 0x00000009ff007819 */ /* 0x000fe40000011400 */
[----:B------:R-:W-:Y:S02]  /*0100*/  LEA.HI R6, R4, R4, RZ, 0x7 ;  /* 0x0000000404067211 */ /* 0x000fe400078f38ff */
[----:B------:R-:W-:Y:S02]  /*0110*/  LEA.HI R10, R0, R0, RZ, 0x7 ;  /* 0x00000000000a7211 */ /* 0x000fe400078f38ff */
[----:B------:R-:W-:Y:S02]  /*0120*/  LOP3.LUT R7, R6, 0xffffff80, RZ, 0xc0, !PT ;  /* 0xffffff8006077812 */ /* 0x000fe400078ec0ff */
[----:B------:R-:W-:Y:S02]  /*0130*/  LOP3.LUT R11, R10, 0xffffff80, RZ, 0xc0, !PT ;  /* 0xffffff800a0b7812 */ /* 0x000fe400078ec0ff */
[----:B------:R-:W-:-:S03]  /*0140*/  IADD3 R7, R4, -R7, RZ ;  /* 0x8000000704077210 */ /* 0x000fc60007ffe0ff */
[----:B------:R-:W-:Y:S02]  /*0150*/  IMAD.IADD R13, R0, 0x1, -R11 ;  /* 0x00000001000d7824 */ /* 0x000fe400078e0a0b */
[--C-:B--2---:R-:W-:Y:S02]  /*0160*/  IMAD.WIDE R10, R7, 0x4, R2.reuse ;  /* 0x00000004070a7825 */ /* 0x104fe400078e0202 */
[----:B------:R-:W2:Y:S02]  /*0170*/  LDG.E.128 R4, desc[UR4][R8.64] ;  /* 0x0000000408047981 */ /* 0x000ea4000c1e1d00 */
[----:B------:R-:W-:Y:S02]  /*0180*/  IMAD.WIDE R2, R13, 0x4, R2 ;  /* 0x000000040d027825 */ /* 0x000fe400078e0202 */
[----:B------:R-:W2:Y:S04]  /*0190*/  LDG.E.EL R10, desc[UR4][R10.64] ;  /* 0x000000040a0a7981 */ /* 0x000ea8000c2e1900 */
[----:B------:R-:W3:Y:S04]  /*01a0*/  LDG.E.EL R2, desc[UR4][R2.64] ;  /* 0x0000000402027981 */ /* 0x000ee8000c2e1900 */
[----:B------:R-:W3:Y:S01]  /*01b0*/  LDG.E.128 R12, desc[UR4][R8.64+0x800] ;  /* 0x00080004080c7981 */ /* 0x000ee2000c1e1d00 */
[--C-:B--2---:R-:W-:Y:S01]  /*01c0*/  FADD R4, R4, R10.reuse ;  /* 0x0000000a04047221 */ /* 0x104fe20000000000 */
[--C-:B------:R-:W-:Y:S01]  /*01d0*/  FADD R5, R5, R10.reuse ;  /* 0x0000000a05057221 */ /* 0x100fe20000000000 */
[--C-:B------:R-:W-:Y:S01]  /*01e0*/  FADD R6, R6, R10.reuse ;  /* 0x0000000a06067221 */ /* 0x100fe20000000000 */
[----:B------:R-:W-:Y:S01]  /*01f0*/  FADD R7, R7, R10 ;  /* 0x0000000a07077221 */ /* 0x000fe20000000000 */
[--C-:B---3--:R-:W-:Y:S01]  /*0200*/  FADD R12, R12, R2.reuse ;  /* 0x000000020c0c7221 */ /* 0x108fe20000000000 */
[--C-:B------:R-:W-:Y:S01]  /*0210*/  FADD R13, R13, R2.reuse ;  /* 0x000000020d0d7221 */ /* 0x100fe20000000000 */
[--C-:B------:R-:W-:Y:S01]  /*0220*/  FADD R14, R14, R2.reuse ;  /* 0x000000020e0e7221 */ /* 0x100fe20000000000 */
[----:B------:R-:W-:Y:S01]  /*0230*/  FADD R15, R15, R2 ;  /* 0x000000020f0f7221 */ /* 0x000fe20000000000 */
[----:B------:R-:W-:Y:S04]  /*0240*/  STG.E.128 desc[UR4][R8.64], R4 ;  /* 0x0000000408007986 */ /* 0x000fe8000c101d04 */
[----:B------:R-:W-:Y:S01]  /*0250*/  STG.E.128 desc[UR4][R8.64+0x800], R12 ;  /* 0x0008000c08007986 */ /* 0x000fe2000c101d04 */
[----:B------:R-:W-:Y:S05]  /*0260*/  EXIT ;  /* 0x000000000000794d */ /* 0x000fea0003800000 */
.L_x_0:
[----:B------:R-:W-:-:S00]  /*0270*/  BRA `(.L_x_0) ;  /* 0xfffffffc00fc7947 */ /* 0x000fc0000383ffff */
[----:B------:R-:W-:-:S00]  /*0280*/  NOP ;  /* 0x0000000000007918 */ /* 0x000fc00000000000 */
[----:B------:R-:W-:-:S00]  /*0290*/  NOP ;  /* 0x0000000000007918 */ /* 0x000fc00000000000 */
[----:B------:R-:W-:-:S00]  /*02a0*/  NOP ;  /* 0x0000000000007918 */ /* 0x000fc00000000000 */
[----:B------:R-:W-:-:S00]  /*02b0*/  NOP ;  /* 0x0000000000007918 */ /* 0x000fc00000000000 */
[----:B------:R-:W-:-:S00]  /*02c0*/  NOP ;  /* 0x0000000000007918 */ /* 0x000fc00000000000 */
[----:B------:R-:W-:-:S00]  /*02d0*/  NOP ;  /* 0x0000000000007918 */ /* 0x000fc00000000000 */
[----:B------:R-:W-:-:S00]  /*02e0*/  NOP ;  /* 0x0000000000007918 */ /* 0x000fc00000000000 */
[----:B------:R-:W-:-:S00]  /*02f0*/  NOP ;  /* 0x0000000000007918 */ /* 0x000fc00000000000 */
.L_x_1:


//--------------------- .nv.constant0.triton_poi_fused_convolution_1 --------------------------
	.section	.nv.constant0.triton_poi_fused_convolution_1,"a",@progbits
	.sectionflags	@""
	.align	4
.nv.constant0.triton_poi_fused_convolution_1:
	.zero		548
